//
// Generated by NVIDIA NVVM Compiler
//
// Compiler Build ID: CL-36424714
// Cuda compilation tools, release 13.0, V13.0.88
// Based on NVVM 20.0.0
//

.version 9.0
.target sm_100
.address_size 64

	// .globl	_Z14warpSyncKernelPfS_S_i
// _ZZ14warpSyncKernelPfS_S_iE7sharedA has been demoted
// _ZZ14warpSyncKernelPfS_S_iE7sharedB has been demoted

.visible .entry _Z14warpSyncKernelPfS_S_i(
	.param .u64 .ptr .align 1 _Z14warpSyncKernelPfS_S_i_param_0,
	.param .u64 .ptr .align 1 _Z14warpSyncKernelPfS_S_i_param_1,
	.param .u64 .ptr .align 1 _Z14warpSyncKernelPfS_S_i_param_2,
	.param .u32 _Z14warpSyncKernelPfS_S_i_param_3
)
{
	.reg .pred 	%p<2>;
	.reg .b32 	%r<12>;
	.reg .b32 	%f<6>;
	.reg .b64 	%rd<11>;
	// demoted variable
	.shared .align 4 .b8 _ZZ14warpSyncKernelPfS_S_iE7sharedA[128];
	// demoted variable
	.shared .align 4 .b8 _ZZ14warpSyncKernelPfS_S_iE7sharedB[128];
	ld.param.u64 	%rd1, [_Z14warpSyncKernelPfS_S_i_param_0];
	ld.param.u64 	%rd2, [_Z14warpSyncKernelPfS_S_i_param_1];
	ld.param.u64 	%rd3, [_Z14warpSyncKernelPfS_S_i_param_2];
	ld.param.u32 	%r3, [_Z14warpSyncKernelPfS_S_i_param_3];
	mov.u32 	%r4, %ctaid.x;
	mov.u32 	%r5, %ntid.x;
	mov.u32 	%r1, %tid.x;
	mad.lo.s32 	%r2, %r4, %r5, %r1;
	setp.ge.s32 	%p1, %r2, %r3;
	@%p1 bra 	$L__BB0_2;
	cvta.to.global.u64 	%rd4, %rd1;
	cvta.to.global.u64 	%rd5, %rd2;
	cvta.to.global.u64 	%rd6, %rd3;
	mul.wide.s32 	%rd7, %r2, 4;
	add.s64 	%rd8, %rd4, %rd7;
	ld.global.f32 	%f1, [%rd8];
	shl.b32 	%r6, %r1, 2;
	and.b32  	%r7, %r6, 124;
	mov.u32 	%r8, _ZZ14warpSyncKernelPfS_S_iE7sharedA;
	add.s32 	%r9, %r8, %r7;
	st.shared.f32 	[%r9], %f1;
	add.s64 	%rd9, %rd5, %rd7;
	ld.global.f32 	%f2, [%rd9];
	mov.u32 	%r10, _ZZ14warpSyncKernelPfS_S_iE7sharedB;
	add.s32 	%r11, %r10, %r7;
	st.shared.f32 	[%r11], %f2;
	bar.sync 	0;
	ld.shared.f32 	%f3, [%r9];
	ld.shared.f32 	%f4, [%r11];
	add.f32 	%f5, %f3, %f4;
	add.s64 	%rd10, %rd6, %rd7;
	st.global.f32 	[%rd10], %f5;
$L__BB0_2:
	ret;

}


// ===== COMPILED SASS (sm_100) =====

	.target	sm_100

	.elftype	@"ET_EXEC"


//--------------------- .note.nv.tkinfo           --------------------------
	.section	.note.nv.tkinfo,"",@"SHT_NOTE"
	.sectionflags	@"SHF_NOTE_NV_TKINFO"
	.tkinfo
        /*0018*/ 	.word	0x00000002
        /*0030*/ 	.string	""
        /*0030*/ 	.string	"ptxas"
        /*0030*/ 	.string	"Cuda compilation tools, release 13.0, V13.0.88"
        /*0030*/ 	.string	"Build cuda_13.0.r13.0/compiler.36424714_0"
        /*0030*/ 	.string	"-arch sm_100 -m 64 "



//--------------------- .note.nv.cuinfo           --------------------------
	.section	.note.nv.cuinfo,"",@"SHT_NOTE"
	.sectionflags	@"SHF_NOTE_NV_CUINFO"
        /*0018*/ 	.short	0x0002
        /*001a*/ 	.short	0x0064
        /*001c*/ 	.short	0x0082
	.zero		2


//--------------------- .nv.info                  --------------------------
	.section	.nv.info,"",@"SHT_CUDA_INFO"
	.align	4


	//----- nvinfo : EIATTR_REGCOUNT
	.align		4
        /*0000*/ 	.byte	0x04, 0x2f
        /*0002*/ 	.short	(.L_1 - .L_0)
	.align		4
.L_0:
        /*0004*/ 	.word	index@(_Z14warpSyncKernelPfS_S_i)
        /*0008*/ 	.word	0x0000000c


	//----- nvinfo : EIATTR_FRAME_SIZE
	.align		4
.L_1:
        /*000c*/ 	.byte	0x04, 0x11
        /*000e*/ 	.short	(.L_3 - .L_2)
	.align		4
.L_2:
        /*0010*/ 	.word	index@(_Z14warpSyncKernelPfS_S_i)
        /*0014*/ 	.word	0x00000000


	//----- nvinfo : EIATTR_MIN_STACK_SIZE
	.align		4
.L_3:
        /*0018*/ 	.byte	0x04, 0x12
        /*001a*/ 	.short	(.L_5 - .L_4)
	.align		4
.L_4:
        /*001c*/ 	.word	index@(_Z14warpSyncKernelPfS_S_i)
        /*0020*/ 	.word	0x00000000
.L_5:


//--------------------- .nv.compat                --------------------------
	.section	.nv.compat,"",@"SHT_CUDA_COMPAT_INFO"
	.align	4
        /*0000*/ 	.byte	0x02, 0x09, 0x00, 0x00, 0x02, 0x02, 0x01, 0x00, 0x02, 0x05, 0x05, 0x00, 0x03, 0x07, 0x01, 0x01
        /*0010*/ 	.byte	0x02, 0x03, 0x00, 0x00, 0x02, 0x06, 0x01, 0x00, 0x04, 0x0b, 0x08, 0x00, 0x09, 0x00, 0x00, 0x00
        /*0020*/ 	.byte	0x00, 0x00, 0x00, 0x00


//--------------------- .nv.info._Z14warpSyncKernelPfS_S_i --------------------------
	.section	.nv.info._Z14warpSyncKernelPfS_S_i,"",@"SHT_CUDA_INFO"
	.sectionflags	@""
	.align	4


	//----- nvinfo : EIATTR_CUDA_API_VERSION
	.align		4
        /*0000*/ 	.byte	0x04, 0x37
        /*0002*/ 	.short	(.L_7 - .L_6)
.L_6:
        /*0004*/ 	.word	0x00000082


	//----- nvinfo : EIATTR_KPARAM_INFO
	.align		4
.L_7:
        /*0008*/ 	.byte	0x04, 0x17
        /*000a*/ 	.short	(.L_9 - .L_8)
.L_8:
        /*000c*/ 	.word	0x00000000
        /*0010*/ 	.short	0x0003
        /*0012*/ 	.short	0x0018
        /*0014*/ 	.byte	0x00, 0xf0, 0x11, 0x00


	//----- nvinfo : EIATTR_KPARAM_INFO
	.align		4
.L_9:
        /*0018*/ 	.byte	0x04, 0x17
        /*001a*/ 	.short	(.L_11 - .L_10)
.L_10:
        /*001c*/ 	.word	0x00000000
        /*0020*/ 	.short	0x0002
        /*0022*/ 	.short	0x0010
        /*0024*/ 	.byte	0x00, 0xf5, 0x21, 0x00


	//----- nvinfo : EIATTR_KPARAM_INFO
	.align		4
.L_11:
        /*0028*/ 	.byte	0x04, 0x17
        /*002a*/ 	.short	(.L_13 - .L_12)
.L_12:
        /*002c*/ 	.word	0x00000000
        /*0030*/ 	.short	0x0001
        /*0032*/ 	.short	0x0008
        /*0034*/ 	.byte	0x00, 0xf5, 0x21, 0x00


	//----- nvinfo : EIATTR_KPARAM_INFO
	.align		4
.L_13:
        /*0038*/ 	.byte	0x04, 0x17
        /*003a*/ 	.short	(.L_15 - .L_14)
.L_14:
        /*003c*/ 	.word	0x00000000
        /*0040*/ 	.short	0x0000
        /*0042*/ 	.short	0x0000
        /*0044*/ 	.byte	0x00, 0xf5, 0x21, 0x00


	//----- nvinfo : EIATTR_SPARSE_MMA_MASK
	.align		4
.L_15:
        /*0048*/ 	.byte	0x03, 0x50
        /*004a*/ 	.short	0x0000


	//----- nvinfo : EIATTR_MAXREG_COUNT
	.align		4
        /*004c*/ 	.byte	0x03, 0x1b
        /*004e*/ 	.short	0x00ff


	//----- nvinfo : EIATTR_NUM_BARRIERS
	.align		4
        /*0050*/ 	.byte	0x02, 0x4c
        /*0052*/ 	.byte	0x01
	.zero		1


	//----- nvinfo : EIATTR_MERCURY_ISA_VERSION
	.align		4
        /*0054*/ 	.byte	0x03, 0x5f
        /*0056*/ 	.short	0x0101


	//----- nvinfo : EIATTR_VRC_CTA_INIT_COUNT
	.align		4
        /*0058*/ 	.byte	0x02, 0x4a
	.zero		1
	.zero		1


	//----- nvinfo : EIATTR_EXIT_INSTR_OFFSETS
	.align		4
        /*005c*/ 	.byte	0x04, 0x1c
        /*005e*/ 	.short	(.L_17 - .L_16)


	//   ....[0]....
.L_16:
        /*0060*/ 	.word	0x00000070


	//   ....[1]....
        /*0064*/ 	.word	0x000001f0


	//----- nvinfo : EIATTR_CBANK_PARAM_SIZE
	.align		4
.L_17:
        /*0068*/ 	.byte	0x03, 0x19
        /*006a*/ 	.short	0x001c


	//----- nvinfo : EIATTR_PARAM_CBANK
	.align		4
        /*006c*/ 	.byte	0x04, 0x0a
        /*006e*/ 	.short	(.L_19 - .L_18)
	.align		4
.L_18:
        /*0070*/ 	.word	index@(.nv.constant0._Z14warpSyncKernelPfS_S_i)
        /*0074*/ 	.short	0x0380
        /*0076*/ 	.short	0x001c


	//----- nvinfo : EIATTR_SW_WAR
	.align		4
.L_19:
        /*0078*/ 	.byte	0x04, 0x36
        /*007a*/ 	.short	(.L_21 - .L_20)
.L_20:
        /*007c*/ 	.word	0x00000008
.L_21:


//--------------------- .nv.callgraph             --------------------------
	.section	.nv.callgraph,"",@"SHT_CUDA_CALLGRAPH"
	.align	4
	.sectionentsize	8
	.align		4
        /*0000*/ 	.word	0x00000000
	.align		4
        /*0004*/ 	.word	0xffffffff
	.align		4
        /*0008*/ 	.word	0x00000000
	.align		4
        /*000c*/ 	.word	0xfffffffe
	.align		4
        /*0010*/ 	.word	0x00000000
	.align		4
        /*0014*/ 	.word	0xfffffffd
	.align		4
        /*0018*/ 	.word	0x00000000
	.align		4
        /*001c*/ 	.word	0xfffffffc


//--------------------- .text._Z14warpSyncKernelPfS_S_i --------------------------
	.section	.text._Z14warpSyncKernelPfS_S_i,"ax",@progbits
	.align	128
        .global         _Z14warpSyncKernelPfS_S_i
        .type           _Z14warpSyncKernelPfS_S_i,@function
        .size           _Z14warpSyncKernelPfS_S_i,(.L_x_1 - _Z14warpSyncKernelPfS_S_i)
        .other          _Z14warpSyncKernelPfS_S_i,@"STO_CUDA_ENTRY STV_DEFAULT"
_Z14warpSyncKernelPfS_S_i:
.text._Z14warpSyncKernelPfS_S_i:
[----:B------:R-:W-:Y:S01]  /*0000*/  LDC R1, c[0x0][0x37c] ;  /* 0x0000df00ff017b82 */ /* 0x000fe20000000800 */
[----:B------:R-:W0:Y:S07]  /*0010*/  S2R R6, SR_TID.X ;  /* 0x0000000000067919 */ /* 0x000e2e0000002100 */
[----:B------:R-:W0:Y:S01]  /*0020*/  S2UR UR4, SR_CTAID.X ;  /* 0x00000000000479c3 */ /* 0x000e220000002500 */
[----:B------:R-:W1:Y:S07]  /*0030*/  LDCU UR5, c[0x0][0x398] ;  /* 0x00007300ff0577ac */ /* 0x000e6e0008000800 */
[----:B------:R-:W0:Y:S02]  /*0040*/  LDC R7, c[0x0][0x360] ;  /* 0x0000d800ff077b82 */ /* 0x000e240000000800 */
[----:B0-----:R-:W-:-:S05]  /*0050*/  IMAD R7, R7, UR4, R6 ;  /* 0x0000000407077c24 */ /* 0x001fca000f8e0206 */
[----:B-1----:R-:W-:-:S13]  /*0060*/  ISETP.GE.AND P0, PT, R7, UR5, PT ;  /* 0x0000000507007c0c */ /* 0x002fda000bf06270 */
[----:B------:R-:W-:Y:S05]  /*0070*/  @P0 EXIT ;  /* 0x000000000000094d */ /* 0x000fea0003800000 */
[----:B------:R-:W0:Y:S01]  /*0080*/  LDC.64 R2, c[0x0][0x380] ;  /* 0x0000e000ff027b82 */ /* 0x000e220000000a00 */
[----:B------:R-:W1:Y:S07]  /*0090*/  LDCU.64 UR8, c[0x0][0x358] ;  /* 0x00006b00ff0877ac */ /* 0x000e6e0008000a00 */
[----:B------:R-:W2:Y:S01]  /*00a0*/  LDC.64 R4, c[0x0][0x388] ;  /* 0x0000e200ff047b82 */ /* 0x000ea20000000a00 */
[----:B0-----:R-:W-:-:S05]  /*00b0*/  IMAD.WIDE R2, R7, 0x4, R2 ;  /* 0x0000000407027825 */ /* 0x001fca00078e0202 */
[----:B-1----:R0:W3:Y:S01]  /*00c0*/  LDG.E R0, desc[UR8][R2.64] ;  /* 0x0000000802007981 */ /* 0x0020e2000c1e1900 */
[----:B--2---:R-:W-:-:S06]  /*00d0*/  IMAD.WIDE R4, R7, 0x4, R4 ;  /* 0x0000000407047825 */ /* 0x004fcc00078e0204 */
[----:B------:R-:W2:Y:S01]  /*00e0*/  LDG.E R4, desc[UR8][R4.64] ;  /* 0x0000000804047981 */ /* 0x000ea2000c1e1900 */
[----:B------:R-:W1:Y:S01]  /*00f0*/  S2UR UR6, SR_CgaCtaId ;  /* 0x00000000000679c3 */ /* 0x000e620000008800 */
[----:B------:R-:W-:Y:S02]  /*0100*/  UMOV UR4, 0x400 ;  /* 0x0000040000047882 */ /* 0x000fe40000000000 */
[----:B------:R-:W-:Y:S01]  /*0110*/  UIADD3 UR5, UPT, UPT, UR4, 0x80, URZ ;  /* 0x0000008004057890 */ /* 0x000fe2000fffe0ff */
[----:B------:R-:W-:-:S04]  /*0120*/  SHF.L.U32 R6, R6, 0x2, RZ ;  /* 0x0000000206067819 */ /* 0x000fc800000006ff */
[----:B------:R-:W-:Y:S01]  /*0130*/  LOP3.LUT R9, R6, 0x7c, RZ, 0xc0, !PT ;  /* 0x0000007c06097812 */ /* 0x000fe200078ec0ff */
[----:B0-----:R-:W0:Y:S01]  /*0140*/  LDC.64 R2, c[0x0][0x390] ;  /* 0x0000e400ff027b82 */ /* 0x001e220000000a00 */
[----:B-1----:R-:W-:Y:S02]  /*0150*/  ULEA UR4, UR6, UR4, 0x18 ;  /* 0x0000000406047291 */ /* 0x002fe4000f8ec0ff */
[----:B------:R-:W-:Y:S01]  /*0160*/  ULEA UR5, UR6, UR5, 0x18 ;  /* 0x0000000506057291 */ /* 0x000fe2000f8ec0ff */
[----:B0-----:R-:W-:-:S06]  /*0170*/  IMAD.WIDE R2, R7, 0x4, R2 ;  /* 0x0000000407027825 */ /* 0x001fcc00078e0202 */
[----:B---3--:R-:W-:Y:S04]  /*0180*/  STS [R9+UR4], R0 ;  /* 0x0000000009007988 */ /* 0x008fe80008000804 */
[----:B--2---:R-:W-:Y:S01]  /*0190*/  STS [R9+UR5], R4 ;  /* 0x0000000409007988 */ /* 0x004fe20008000805 */
[----:B------:R-:W-:Y:S06]  /*01a0*/  BAR.SYNC.DEFER_BLOCKING 0x0 ;  /* 0x0000000000007b1d */ /* 0x000fec0000010000 */
[----:B------:R-:W-:Y:S04]  /*01b0*/  LDS R5, [R9+UR4] ;  /* 0x0000000409057984 */ /* 0x000fe80008000800 */
[----:B------:R-:W0:Y:S02]  /*01c0*/  LDS R6, [R9+UR5] ;  /* 0x0000000509067984 */ /* 0x000e240008000800 */
[----:B0-----:R-:W-:-:S05]  /*01d0*/  FADD R5, R5, R6 ;  /* 0x0000000605057221 */ /* 0x001fca0000000000 */
[----:B------:R-:W-:Y:S01]  /*01e0*/  STG.E desc[UR8][R2.64], R5 ;  /* 0x0000000502007986 */ /* 0x000fe2000c101908 */
[----:B------:R-:W-:Y:S05]  /*01f0*/  EXIT ;  /* 0x000000000000794d */ /* 0x000fea0003800000 */
.L_x_0:
[----:B------:R-:W-:-:S00]  /*0200*/  BRA `(.L_x_0) ;  /* 0xfffffffc00fc7947 */ /* 0x000fc0000383ffff */
[----:B------:R-:W-:-:S00]  /*0210*/  NOP ;  /* 0x0000000000007918 */ /* 0x000fc00000000000 */
        /* <DEDUP_REMOVED lines=14> */
.L_x_1:


//--------------------- .nv.shared._Z14warpSyncKernelPfS_S_i --------------------------
	.section	.nv.shared._Z14warpSyncKernelPfS_S_i,"aw",@nobits
	.sectionflags	@""
	.align	4
.nv.shared._Z14warpSyncKernelPfS_S_i:
	.zero		1280


//--------------------- .nv.shared.reserved.0     --------------------------
	.section	.nv.shared.reserved.0,"aw",@nobits
	.weak		__nv_reservedSMEM_offset_0_alias
	.size		__nv_reservedSMEM_offset_0_alias, 0, 64
	.other		__nv_reservedSMEM_offset_0_alias,@"STO_CUDA_RESERVED_SHARED STV_DEFAULT"
__nv_reservedSMEM_offset_0_alias:
	.zero		0
	.zero		64


//--------------------- .nv.constant0._Z14warpSyncKernelPfS_S_i --------------------------
	.section	.nv.constant0._Z14warpSyncKernelPfS_S_i,"a",@progbits
	.sectionflags	@""
	.align	4
.nv.constant0._Z14warpSyncKernelPfS_S_i:
	.zero		924


//--------------------- SYMBOLS --------------------------

	.type		.nv.reservedSmem.offset0,@object
	.size		.nv.reservedSmem.offset0,0x4
	.type		.nv.reservedSmem.cap,@object
	.size		.nv.reservedSmem.cap,0x4
